//
// Generated by NVIDIA NVVM Compiler
//
// Compiler Build ID: CL-36424714
// Cuda compilation tools, release 13.0, V13.0.88
// Based on NVVM 20.0.0
//

.version 9.0
.target sm_100
.address_size 64

	// .globl	silu_forward

.visible .entry silu_forward(
	.param .u64 .ptr .align 1 silu_forward_param_0,
	.param .u64 .ptr .align 1 silu_forward_param_1,
	.param .u32 silu_forward_param_2
)
{
	.reg .pred 	%p<2>;
	.reg .b32 	%r<8>;
	.reg .b32 	%f<15>;
	.reg .b64 	%rd<8>;

	ld.param.u64 	%rd1, [silu_forward_param_0];
	ld.param.u64 	%rd2, [silu_forward_param_1];
	ld.param.u32 	%r2, [silu_forward_param_2];
	mov.u32 	%r3, %ctaid.x;
	mov.u32 	%r4, %ntid.x;
	mov.u32 	%r5, %tid.x;
	mad.lo.s32 	%r1, %r3, %r4, %r5;
	setp.ge.s32 	%p1, %r1, %r2;
	@%p1 bra 	$L__BB0_2;
	cvta.to.global.u64 	%rd3, %rd1;
	cvta.to.global.u64 	%rd4, %rd2;
	mul.wide.s32 	%rd5, %r1, 4;
	add.s64 	%rd6, %rd3, %rd5;
	ld.global.f32 	%f1, [%rd6];
	fma.rn.f32 	%f2, %f1, 0fBBBB989D, 0f3F000000;
	cvt.sat.f32.f32 	%f3, %f2;
	mov.f32 	%f4, 0f4B400001;
	mov.f32 	%f5, 0f437C0000;
	fma.rm.f32 	%f6, %f3, %f5, %f4;
	add.f32 	%f7, %f6, 0fCB40007F;
	neg.f32 	%f8, %f7;
	fma.rn.f32 	%f9, %f1, 0fBFB8AA3B, %f8;
	fma.rn.f32 	%f10, %f1, 0fB2A57060, %f9;
	mov.b32 	%r6, %f6;
	shl.b32 	%r7, %r6, 23;
	mov.b32 	%f11, %r7;
	ex2.approx.ftz.f32 	%f12, %f10;
	fma.rn.f32 	%f13, %f12, %f11, 0f3F800000;
	div.rn.f32 	%f14, %f1, %f13;
	add.s64 	%rd7, %rd4, %rd5;
	st.global.f32 	[%rd7], %f14;
$L__BB0_2:
	ret;

}


// ===== COMPILED SASS (sm_100) =====

	.target	sm_100

	.elftype	@"ET_EXEC"


//--------------------- .note.nv.tkinfo           --------------------------
	.section	.note.nv.tkinfo,"",@"SHT_NOTE"
	.sectionflags	@"SHF_NOTE_NV_TKINFO"
	.tkinfo
        /*0018*/ 	.word	0x00000002
        /*0030*/ 	.string	""
        /*0030*/ 	.string	"ptxas"
        /*0030*/ 	.string	"Cuda compilation tools, release 13.0, V13.0.88"
        /*0030*/ 	.string	"Build cuda_13.0.r13.0/compiler.36424714_0"
        /*0030*/ 	.string	"-arch sm_100 -m 64 "



//--------------------- .note.nv.cuinfo           --------------------------
	.section	.note.nv.cuinfo,"",@"SHT_NOTE"
	.sectionflags	@"SHF_NOTE_NV_CUINFO"
        /*0018*/ 	.short	0x0002
        /*001a*/ 	.short	0x0064
        /*001c*/ 	.short	0x0082
	.zero		2


//--------------------- .nv.info                  --------------------------
	.section	.nv.info,"",@"SHT_CUDA_INFO"
	.align	4


	//----- nvinfo : EIATTR_REGCOUNT
	.align		4
        /*0000*/ 	.byte	0x04, 0x2f
        /*0002*/ 	.short	(.L_1 - .L_0)
	.align		4
.L_0:
        /*0004*/ 	.word	index@(silu_forward)
        /*0008*/ 	.word	0x00000010


	//----- nvinfo : EIATTR_FRAME_SIZE
	.align		4
.L_1:
        /*000c*/ 	.byte	0x04, 0x11
        /*000e*/ 	.short	(.L_3 - .L_2)
	.align		4
.L_2:
        /*0010*/ 	.word	index@($__internal_0_$__cuda_sm3x_div_rn_noftz_f32_slowpath)
        /*0014*/ 	.word	0x00000000


	//----- nvinfo : EIATTR_FRAME_SIZE
	.align		4
.L_3:
        /*0018*/ 	.byte	0x04, 0x11
        /*001a*/ 	.short	(.L_5 - .L_4)
	.align		4
.L_4:
        /*001c*/ 	.word	index@(silu_forward)
        /*0020*/ 	.word	0x00000000


	//----- nvinfo : EIATTR_MIN_STACK_SIZE
	.align		4
.L_5:
        /*0024*/ 	.byte	0x04, 0x12
        /*0026*/ 	.short	(.L_7 - .L_6)
	.align		4
.L_6:
        /*0028*/ 	.word	index@(silu_forward)
        /*002c*/ 	.word	0x00000000
.L_7:


//--------------------- .nv.compat                --------------------------
	.section	.nv.compat,"",@"SHT_CUDA_COMPAT_INFO"
	.align	4
        /*0000*/ 	.byte	0x02, 0x09, 0x00, 0x00, 0x02, 0x02, 0x01, 0x00, 0x02, 0x05, 0x05, 0x00, 0x03, 0x07, 0x01, 0x01
        /*0010*/ 	.byte	0x02, 0x03, 0x00, 0x00, 0x02, 0x06, 0x01, 0x00, 0x04, 0x0b, 0x08, 0x00, 0x01, 0x00, 0x00, 0x00
        /*0020*/ 	.byte	0x00, 0x00, 0x00, 0x00


//--------------------- .nv.info.silu_forward     --------------------------
	.section	.nv.info.silu_forward,"",@"SHT_CUDA_INFO"
	.sectionflags	@""
	.align	4


	//----- nvinfo : EIATTR_CUDA_API_VERSION
	.align		4
        /*0000*/ 	.byte	0x04, 0x37
        /*0002*/ 	.short	(.L_9 - .L_8)
.L_8:
        /*0004*/ 	.word	0x00000082


	//----- nvinfo : EIATTR_KPARAM_INFO
	.align		4
.L_9:
        /*0008*/ 	.byte	0x04, 0x17
        /*000a*/ 	.short	(.L_11 - .L_10)
.L_10:
        /*000c*/ 	.word	0x00000000
        /*0010*/ 	.short	0x0002
        /*0012*/ 	.short	0x0010
        /*0014*/ 	.byte	0x00, 0xf0, 0x11, 0x00


	//----- nvinfo : EIATTR_KPARAM_INFO
	.align		4
.L_11:
        /*0018*/ 	.byte	0x04, 0x17
        /*001a*/ 	.short	(.L_13 - .L_12)
.L_12:
        /*001c*/ 	.word	0x00000000
        /*0020*/ 	.short	0x0001
        /*0022*/ 	.short	0x0008
        /*0024*/ 	.byte	0x00, 0xf5, 0x21, 0x00


	//----- nvinfo : EIATTR_KPARAM_INFO
	.align		4
.L_13:
        /*0028*/ 	.byte	0x04, 0x17
        /*002a*/ 	.short	(.L_15 - .L_14)
.L_14:
        /*002c*/ 	.word	0x00000000
        /*0030*/ 	.short	0x0000
        /*0032*/ 	.short	0x0000
        /*0034*/ 	.byte	0x00, 0xf5, 0x21, 0x00


	//----- nvinfo : EIATTR_SPARSE_MMA_MASK
	.align		4
.L_15:
        /*0038*/ 	.byte	0x03, 0x50
        /*003a*/ 	.short	0x0000


	//----- nvinfo : EIATTR_MAXREG_COUNT
	.align		4
        /*003c*/ 	.byte	0x03, 0x1b
        /*003e*/ 	.short	0x00ff


	//----- nvinfo : EIATTR_MERCURY_ISA_VERSION
	.align		4
        /*0040*/ 	.byte	0x03, 0x5f
        /*0042*/ 	.short	0x0101


	//----- nvinfo : EIATTR_VRC_CTA_INIT_COUNT
	.align		4
        /*0044*/ 	.byte	0x02, 0x4a
	.zero		1
	.zero		1


	//----- nvinfo : EIATTR_EXIT_INSTR_OFFSETS
	.align		4
        /*0048*/ 	.byte	0x04, 0x1c
        /*004a*/ 	.short	(.L_17 - .L_16)


	//   ....[0]....
.L_16:
        /*004c*/ 	.word	0x00000070


	//   ....[1]....
        /*0050*/ 	.word	0x00000260


	//----- nvinfo : EIATTR_CRS_STACK_SIZE
	.align		4
.L_17:
        /*0054*/ 	.byte	0x04, 0x1e
        /*0056*/ 	.short	(.L_19 - .L_18)
.L_18:
        /*0058*/ 	.word	0x00000000


	//----- nvinfo : EIATTR_CBANK_PARAM_SIZE
	.align		4
.L_19:
        /*005c*/ 	.byte	0x03, 0x19
        /*005e*/ 	.short	0x0014


	//----- nvinfo : EIATTR_PARAM_CBANK
	.align		4
        /*0060*/ 	.byte	0x04, 0x0a
        /*0062*/ 	.short	(.L_21 - .L_20)
	.align		4
.L_20:
        /*0064*/ 	.word	index@(.nv.constant0.silu_forward)
        /*0068*/ 	.short	0x0380
        /*006a*/ 	.short	0x0014


	//----- nvinfo : EIATTR_SW_WAR
	.align		4
.L_21:
        /*006c*/ 	.byte	0x04, 0x36
        /*006e*/ 	.short	(.L_23 - .L_22)
.L_22:
        /*0070*/ 	.word	0x00000008
.L_23:


//--------------------- .nv.callgraph             --------------------------
	.section	.nv.callgraph,"",@"SHT_CUDA_CALLGRAPH"
	.align	4
	.sectionentsize	8
	.align		4
        /*0000*/ 	.word	0x00000000
	.align		4
        /*0004*/ 	.word	0xffffffff
	.align		4
        /*0008*/ 	.word	0x00000000
	.align		4
        /*000c*/ 	.word	0xfffffffe
	.align		4
        /*0010*/ 	.word	0x00000000
	.align		4
        /*0014*/ 	.word	0xfffffffd
	.align		4
        /*0018*/ 	.word	0x00000000
	.align		4
        /*001c*/ 	.word	0xfffffffc


//--------------------- .text.silu_forward        --------------------------
	.section	.text.silu_forward,"ax",@progbits
	.align	128
        .global         silu_forward
        .type           silu_forward,@function
        .size           silu_forward,(.L_x_14 - silu_forward)
        .other          silu_forward,@"STO_CUDA_ENTRY STV_DEFAULT"
silu_forward:
.text.silu_forward:
[----:B------:R-:W-:Y:S01]  /*0000*/  LDC R1, c[0x0][0x37c] ;  /* 0x0000df00ff017b82 */ /* 0x000fe20000000800 */
[----:B------:R-:W0:Y:S07]  /*0010*/  S2R R3, SR_TID.X ;  /* 0x0000000000037919 */ /* 0x000e2e0000002100 */
[----:B------:R-:W0:Y:S01]  /*0020*/  S2UR UR4, SR_CTAID.X ;  /* 0x00000000000479c3 */ /* 0x000e220000002500 */
[----:B------:R-:W1:Y:S07]  /*0030*/  LDCU UR5, c[0x0][0x390] ;  /* 0x00007200ff0577ac */ /* 0x000e6e0008000800 */
[----:B------:R-:W0:Y:S02]  /*0040*/  LDC R2, c[0x0][0x360] ;  /* 0x0000d800ff027b82 */ /* 0x000e240000000800 */
[----:B0-----:R-:W-:-:S05]  /*0050*/  IMAD R2, R2, UR4, R3 ;  /* 0x0000000402027c24 */ /* 0x001fca000f8e0203 */
[----:B-1----:R-:W-:-:S13]  /*0060*/  ISETP.GE.AND P0, PT, R2, UR5, PT ;  /* 0x0000000502007c0c */ /* 0x002fda000bf06270 */
[----:B------:R-:W-:Y:S05]  /*0070*/  @P0 EXIT ;  /* 0x000000000000094d */ /* 0x000fea0003800000 */
[----:B------:R-:W0:Y:S01]  /*0080*/  LDC.64 R4, c[0x0][0x380] ;  /* 0x0000e000ff047b82 */ /* 0x000e220000000a00 */
[----:B------:R-:W1:Y:S01]  /*0090*/  LDCU.64 UR4, c[0x0][0x358] ;  /* 0x00006b00ff0477ac */ /* 0x000e620008000a00 */
[----:B0-----:R-:W-:-:S05]  /*00a0*/  IMAD.WIDE R4, R2, 0x4, R4 ;  /* 0x0000000402047825 */ /* 0x001fca00078e0204 */
[----:B-1----:R-:W2:Y:S01]  /*00b0*/  LDG.E R0, desc[UR4][R4.64] ;  /* 0x0000000404007981 */ /* 0x002ea2000c1e1900 */
[----:B------:R-:W-:Y:S01]  /*00c0*/  IMAD.MOV.U32 R3, RZ, RZ, 0x3bbb989d ;  /* 0x3bbb989dff037424 */ /* 0x000fe200078e00ff */
[----:B------:R-:W-:Y:S01]  /*00d0*/  BSSY.RECONVERGENT B0, `(.L_x_0) ;  /* 0x0000015000007945 */ /* 0x000fe20003800200 */
[----:B------:R-:W-:Y:S02]  /*00e0*/  IMAD.MOV.U32 R6, RZ, RZ, 0x437c0000 ;  /* 0x437c0000ff067424 */ /* 0x000fe400078e00ff */
[----:B--2---:R-:W-:-:S04]  /*00f0*/  FFMA.SAT R3, R0, -R3, 0.5 ;  /* 0x3f00000000037423 */ /* 0x004fc80000002803 */
[----:B------:R-:W-:-:S04]  /*0100*/  FFMA.RM R3, R3, R6, 12582913 ;  /* 0x4b40000103037423 */ /* 0x000fc80000004006 */
[C---:B------:R-:W-:Y:S01]  /*0110*/  FADD R7, R3.reuse, -12583039 ;  /* 0xcb40007f03077421 */ /* 0x040fe20000000000 */
[----:B------:R-:W-:-:S03]  /*0120*/  IMAD.SHL.U32 R3, R3, 0x800000, RZ ;  /* 0x0080000003037824 */ /* 0x000fc600078e00ff */
[----:B------:R-:W-:-:S04]  /*0130*/  FFMA R7, R0, -1.4426950216293334961, -R7 ;  /* 0xbfb8aa3b00077823 */ /* 0x000fc80000000807 */
[----:B------:R-:W-:-:S04]  /*0140*/  FFMA R7, R0, -1.925963033500011079e-08, R7 ;  /* 0xb2a5706000077823 */ /* 0x000fc80000000007 */
[----:B------:R-:W0:Y:S02]  /*0150*/  MUFU.EX2 R6, R7 ;  /* 0x0000000700067308 */ /* 0x000e240000000800 */
[----:B0-----:R-:W-:-:S06]  /*0160*/  FFMA R3, R3, R6, 1 ;  /* 0x3f80000003037423 */ /* 0x001fcc0000000006 */
[----:B------:R-:W0:Y:S08]  /*0170*/  MUFU.RCP R4, R3 ;  /* 0x0000000300047308 */ /* 0x000e300000001000 */
[----:B------:R-:W1:Y:S01]  /*0180*/  FCHK P0, R0, R3 ;  /* 0x0000000300007302 */ /* 0x000e620000000000 */
[----:B0-----:R-:W-:-:S04]  /*0190*/  FFMA R5, -R3, R4, 1 ;  /* 0x3f80000003057423 */ /* 0x001fc80000000104 */
[----:B------:R-:W-:-:S04]  /*01a0*/  FFMA R5, R4, R5, R4 ;  /* 0x0000000504057223 */ /* 0x000fc80000000004 */
[----:B------:R-:W-:-:S04]  /*01b0*/  FFMA R4, R0, R5, RZ ;  /* 0x0000000500047223 */ /* 0x000fc800000000ff */
[----:B------:R-:W-:-:S04]  /*01c0*/  FFMA R6, -R3, R4, R0 ;  /* 0x0000000403067223 */ /* 0x000fc80000000100 */
[----:B------:R-:W-:Y:S01]  /*01d0*/  FFMA R9, R5, R6, R4 ;  /* 0x0000000605097223 */ /* 0x000fe20000000004 */
[----:B-1----:R-:W-:Y:S06]  /*01e0*/  @!P0 BRA `(.L_x_1) ;  /* 0x00000000000c8947 */ /* 0x002fec0003800000 */
[----:B------:R-:W-:-:S07]  /*01f0*/  MOV R4, 0x210 ;  /* 0x0000021000047802 */ /* 0x000fce0000000f00 */
[----:B------:R-:W-:Y:S05]  /*0200*/  CALL.REL.NOINC `($__internal_0_$__cuda_sm3x_div_rn_noftz_f32_slowpath) ;  /* 0x0000000000187944 */ /* 0x000fea0003c00000 */
[----:B------:R-:W-:-:S07]  /*0210*/  IMAD.MOV.U32 R9, RZ, RZ, R0 ;  /* 0x000000ffff097224 */ /* 0x000fce00078e0000 */
.L_x_1:
[----:B------:R-:W-:Y:S05]  /*0220*/  BSYNC.RECONVERGENT B0 ;  /* 0x0000000000007941 */ /* 0x000fea0003800200 */
.L_x_0:
[----:B------:R-:W0:Y:S02]  /*0230*/  LDC.64 R4, c[0x0][0x388] ;  /* 0x0000e200ff047b82 */ /* 0x000e240000000a00 */
[----:B0-----:R-:W-:-:S05]  /*0240*/  IMAD.WIDE R2, R2, 0x4, R4 ;  /* 0x0000000402027825 */ /* 0x001fca00078e0204 */
[----:B------:R-:W-:Y:S01]  /*0250*/  STG.E desc[UR4][R2.64], R9 ;  /* 0x0000000902007986 */ /* 0x000fe2000c101904 */
[----:B------:R-:W-:Y:S05]  /*0260*/  EXIT ;  /* 0x000000000000794d */ /* 0x000fea0003800000 */
        .weak           $__internal_0_$__cuda_sm3x_div_rn_noftz_f32_slowpath
        .type           $__internal_0_$__cuda_sm3x_div_rn_noftz_f32_slowpath,@function
        .size           $__internal_0_$__cuda_sm3x_div_rn_noftz_f32_slowpath,(.L_x_14 - $__internal_0_$__cuda_sm3x_div_rn_noftz_f32_slowpath)
$__internal_0_$__cuda_sm3x_div_rn_noftz_f32_slowpath:
[--C-:B------:R-:W-:Y:S01]  /*0270*/  SHF.R.U32.HI R6, RZ, 0x17, R3.reuse ;  /* 0x00000017ff067819 */ /* 0x100fe20000011603 */
[----:B------:R-:W-:Y:S01]  /*0280*/  BSSY.RECONVERGENT B1, `(.L_x_2) ;  /* 0x0000064000017945 */ /* 0x000fe20003800200 */
[--C-:B------:R-:W-:Y:S01]  /*0290*/  SHF.R.U32.HI R5, RZ, 0x17, R0.reuse ;  /* 0x00000017ff057819 */ /* 0x100fe20000011600 */
[----:B------:R-:W-:Y:S01]  /*02a0*/  IMAD.MOV.U32 R7, RZ, RZ, R0 ;  /* 0x000000ffff077224 */ /* 0x000fe200078e0000 */
[----:B------:R-:W-:Y:S01]  /*02b0*/  LOP3.LUT R6, R6, 0xff, RZ, 0xc0, !PT ;  /* 0x000000ff06067812 */ /* 0x000fe200078ec0ff */
[----:B------:R-:W-:Y:S01]  /*02c0*/  IMAD.MOV.U32 R8, RZ, RZ, R3 ;  /* 0x000000ffff087224 */ /* 0x000fe200078e0003 */
[----:B------:R-:W-:-:S03]  /*02d0*/  LOP3.LUT R5, R5, 0xff, RZ, 0xc0, !PT ;  /* 0x000000ff05057812 */ /* 0x000fc600078ec0ff */
[----:B------:R-:W-:Y:S02]  /*02e0*/  VIADD R11, R6, 0xffffffff ;  /* 0xffffffff060b7836 */ /* 0x000fe40000000000 */
[----:B------:R-:W-:-:S03]  /*02f0*/  VIADD R10, R5, 0xffffffff ;  /* 0xffffffff050a7836 */ /* 0x000fc60000000000 */
[----:B------:R-:W-:-:S04]  /*0300*/  ISETP.GT.U32.AND P0, PT, R11, 0xfd, PT ;  /* 0x000000fd0b00780c */ /* 0x000fc80003f04070 */
[----:B------:R-:W-:-:S13]  /*0310*/  ISETP.GT.U32.OR P0, PT, R10, 0xfd, P0 ;  /* 0x000000fd0a00780c */ /* 0x000fda0000704470 */
[----:B------:R-:W-:Y:S01]  /*0320*/  @!P0 IMAD.MOV.U32 R9, RZ, RZ, RZ ;  /* 0x000000ffff098224 */ /* 0x000fe200078e00ff */
[----:B------:R-:W-:Y:S06]  /*0330*/  @!P0 BRA `(.L_x_3) ;  /* 0x00000000005c8947 */ /* 0x000fec0003800000 */
[----:B------:R-:W-:Y:S02]  /*0340*/  FSETP.GTU.FTZ.AND P0, PT, |R0|, +INF , PT ;  /* 0x7f8000000000780b */ /* 0x000fe40003f1c200 */
[----:B------:R-:W-:-:S04]  /*0350*/  FSETP.GTU.FTZ.AND P1, PT, |R3|, +INF , PT ;  /* 0x7f8000000300780b */ /* 0x000fc80003f3c200 */
[----:B------:R-:W-:-:S13]  /*0360*/  PLOP3.LUT P0, PT, P0, P1, PT, 0xf8, 0x8f ;  /* 0x00000000008f781c */ /* 0x000fda0000703f70 */
[----:B------:R-:W-:Y:S05]  /*0370*/  @P0 BRA `(.L_x_4) ;  /* 0x00000004004c0947 */ /* 0x000fea0003800000 */
[----:B------:R-:W-:-:S13]  /*0380*/  LOP3.LUT P0, RZ, R8, 0x7fffffff, R7, 0xc8, !PT ;  /* 0x7fffffff08ff7812 */ /* 0x000fda000780c807 */
[----:B------:R-:W-:Y:S05]  /*0390*/  @!P0 BRA `(.L_x_5) ;  /* 0x00000004003c8947 */ /* 0x000fea0003800000 */
[C---:B------:R-:W-:Y:S02]  /*03a0*/  FSETP.NEU.FTZ.AND P2, PT, |R0|.reuse, +INF , PT ;  /* 0x7f8000000000780b */ /* 0x040fe40003f5d200 */
[----:B------:R-:W-:Y:S02]  /*03b0*/  FSETP.NEU.FTZ.AND P1, PT, |R3|, +INF , PT ;  /* 0x7f8000000300780b */ /* 0x000fe40003f3d200 */
[----:B------:R-:W-:-:S11]  /*03c0*/  FSETP.NEU.FTZ.AND P0, PT, |R0|, +INF , PT ;  /* 0x7f8000000000780b */ /* 0x000fd60003f1d200 */
[----:B------:R-:W-:Y:S05]  /*03d0*/  @!P1 BRA !P2, `(.L_x_5) ;  /* 0x00000004002c9947 */ /* 0x000fea0005000000 */
[----:B------:R-:W-:-:S04]  /*03e0*/  LOP3.LUT P2, RZ, R7, 0x7fffffff, RZ, 0xc0, !PT ;  /* 0x7fffffff07ff7812 */ /* 0x000fc8000784c0ff */
[----:B------:R-:W-:-:S13]  /*03f0*/  PLOP3.LUT P1, PT, P1, P2, PT, 0x2f, 0xf2 ;  /* 0x0000000000f2781c */ /* 0x000fda0000f24577 */
[----:B------:R-:W-:Y:S05]  /*0400*/  @P1 BRA `(.L_x_6) ;  /* 0x0000000400181947 */ /* 0x000fea0003800000 */
[----:B------:R-:W-:-:S04]  /*0410*/  LOP3.LUT P1, RZ, R8, 0x7fffffff, RZ, 0xc0, !PT ;  /* 0x7fffffff08ff7812 */ /* 0x000fc8000782c0ff */
[----:B------:R-:W-:-:S13]  /*0420*/  PLOP3.LUT P0, PT, P0, P1, PT, 0x2f, 0xf2 ;  /* 0x0000000000f2781c */ /* 0x000fda0000702577 */
[----:B------:R-:W-:Y:S05]  /*0430*/  @P0 BRA `(.L_x_7) ;  /* 0x0000000400000947 */ /* 0x000fea0003800000 */
[----:B------:R-:W-:Y:S02]  /*0440*/  ISETP.GE.AND P0, PT, R10, RZ, PT ;  /* 0x000000ff0a00720c */ /* 0x000fe40003f06270 */
[----:B------:R-:W-:-:S11]  /*0450*/  ISETP.GE.AND P1, PT, R11, RZ, PT ;  /* 0x000000ff0b00720c */ /* 0x000fd60003f26270 */
[----:B------:R-:W-:Y:S02]  /*0460*/  @P0 IMAD.MOV.U32 R9, RZ, RZ, RZ ;  /* 0x000000ffff090224 */ /* 0x000fe400078e00ff */
[----:B------:R-:W-:Y:S01]  /*0470*/  @!P0 FFMA R7, R0, 1.84467440737095516160e+19, RZ ;  /* 0x5f80000000078823 */ /* 0x000fe200000000ff */
[----:B------:R-:W-:Y:S02]  /*0480*/  @!P0 IMAD.MOV.U32 R9, RZ, RZ, -0x40 ;  /* 0xffffffc0ff098424 */ /* 0x000fe400078e00ff */
[----:B------:R-:W-:-:S03]  /*0490*/  @!P1 FFMA R8, R3, 1.84467440737095516160e+19, RZ ;  /* 0x5f80000003089823 */ /* 0x000fc600000000ff */
[----:B------:R-:W-:-:S07]  /*04a0*/  @!P1 IADD3 R9, PT, PT, R9, 0x40, RZ ;  /* 0x0000004009099810 */ /* 0x000fce0007ffe0ff */
.L_x_3:
[----:B------:R-:W-:Y:S01]  /*04b0*/  LEA R3, R6, 0xc0800000, 0x17 ;  /* 0xc080000006037811 */ /* 0x000fe200078eb8ff */
[----:B------:R-:W-:Y:S01]  /*04c0*/  VIADD R5, R5, 0xffffff81 ;  /* 0xffffff8105057836 */ /* 0x000fe20000000000 */
[----:B------:R-:W-:Y:S03]  /*04d0*/  BSSY.RECONVERGENT B2, `(.L_x_8) ;  /* 0x0000035000027945 */ /* 0x000fe60003800200 */
[----:B------:R-:W-:Y:S01]  /*04e0*/  IMAD.IADD R3, R8, 0x1, -R3 ;  /* 0x0000000108037824 */ /* 0x000fe200078e0a03 */
[C---:B------:R-:W-:Y:S01]  /*04f0*/  IADD3 R6, PT, PT, R5.reuse, 0x7f, -R6 ;  /* 0x0000007f05067810 */ /* 0x040fe20007ffe806 */
[----:B------:R-:W-:Y:S02]  /*0500*/  IMAD R0, R5, -0x800000, R7 ;  /* 0xff80000005007824 */ /* 0x000fe400078e0207 */
[----:B------:R-:W0:Y:S01]  /*0510*/  MUFU.RCP R8, R3 ;  /* 0x0000000300087308 */ /* 0x000e220000001000 */
[----:B------:R-:W-:Y:S01]  /*0520*/  FADD.FTZ R11, -R3, -RZ ;  /* 0x800000ff030b7221 */ /* 0x000fe20000010100 */
[----:B------:R-:W-:-:S03]  /*0530*/  IMAD.IADD R6, R6, 0x1, R9 ;  /* 0x0000000106067824 */ /* 0x000fc600078e0209 */
[----:B0-----:R-:W-:-:S04]  /*0540*/  FFMA R13, R8, R11, 1 ;  /* 0x3f800000080d7423 */ /* 0x001fc8000000000b */
[----:B------:R-:W-:-:S04]  /*0550*/  FFMA R10, R8, R13, R8 ;  /* 0x0000000d080a7223 */ /* 0x000fc80000000008 */
[----:B------:R-:W-:-:S04]  /*0560*/  FFMA R7, R0, R10, RZ ;  /* 0x0000000a00077223 */ /* 0x000fc800000000ff */
[----:B------:R-:W-:-:S04]  /*0570*/  FFMA R8, R11, R7, R0 ;  /* 0x000000070b087223 */ /* 0x000fc80000000000 */
[----:B------:R-:W-:-:S04]  /*0580*/  FFMA R7, R10, R8, R7 ;  /* 0x000000080a077223 */ /* 0x000fc80000000007 */
[----:B------:R-:W-:-:S04]  /*0590*/  FFMA R8, R11, R7, R0 ;  /* 0x000000070b087223 */ /* 0x000fc80000000000 */
[----:B------:R-:W-:-:S05]  /*05a0*/  FFMA R0, R10, R8, R7 ;  /* 0x000000080a007223 */ /* 0x000fca0000000007 */
[----:B------:R-:W-:-:S04]  /*05b0*/  SHF.R.U32.HI R3, RZ, 0x17, R0 ;  /* 0x00000017ff037819 */ /* 0x000fc80000011600 */
[----:B------:R-:W-:-:S05]  /*05c0*/  LOP3.LUT R3, R3, 0xff, RZ, 0xc0, !PT ;  /* 0x000000ff03037812 */ /* 0x000fca00078ec0ff */
[----:B------:R-:W-:-:S04]  /*05d0*/  IMAD.IADD R9, R3, 0x1, R6 ;  /* 0x0000000103097824 */ /* 0x000fc800078e0206 */
[----:B------:R-:W-:-:S05]  /*05e0*/  VIADD R3, R9, 0xffffffff ;  /* 0xffffffff09037836 */ /* 0x000fca0000000000 */
[----:B------:R-:W-:-:S13]  /*05f0*/  ISETP.GE.U32.AND P0, PT, R3, 0xfe, PT ;  /* 0x000000fe0300780c */ /* 0x000fda0003f06070 */
[----:B------:R-:W-:Y:S05]  /*0600*/  @!P0 BRA `(.L_x_9) ;  /* 0x0000000000808947 */ /* 0x000fea0003800000 */
[----:B------:R-:W-:-:S13]  /*0610*/  ISETP.GT.AND P0, PT, R9, 0xfe, PT ;  /* 0x000000fe0900780c */ /* 0x000fda0003f04270 */
[----:B------:R-:W-:Y:S05]  /*0620*/  @P0 BRA `(.L_x_10) ;  /* 0x00000000006c0947 */ /* 0x000fea0003800000 */
[----:B------:R-:W-:-:S13]  /*0630*/  ISETP.GE.AND P0, PT, R9, 0x1, PT ;  /* 0x000000010900780c */ /* 0x000fda0003f06270 */
[----:B------:R-:W-:Y:S05]  /*0640*/  @P0 BRA `(.L_x_11) ;  /* 0x0000000000740947 */ /* 0x000fea0003800000 */
[----:B------:R-:W-:Y:S02]  /*0650*/  ISETP.GE.AND P0, PT, R9, -0x18, PT ;  /* 0xffffffe80900780c */ /* 0x000fe40003f06270 */
[----:B------:R-:W-:-:S11]  /*0660*/  LOP3.LUT R0, R0, 0x80000000, RZ, 0xc0, !PT ;  /* 0x8000000000007812 */ /* 0x000fd600078ec0ff */
[----:B------:R-:W-:Y:S05]  /*0670*/  @!P0 BRA `(.L_x_11) ;  /* 0x0000000000688947 */ /* 0x000fea0003800000 */
[CCC-:B------:R-:W-:Y:S01]  /*0680*/  FFMA.RZ R3, R10.reuse, R8.reuse, R7.reuse ;  /* 0x000000080a037223 */ /* 0x1c0fe2000000c007 */
[CCC-:B------:R-:W-:Y:S01]  /*0690*/  FFMA.RM R6, R10.reuse, R8.reuse, R7.reuse ;  /* 0x000000080a067223 */ /* 0x1c0fe20000004007 */
[C---:B------:R-:W-:Y:S02]  /*06a0*/  ISETP.NE.AND P2, PT, R9.reuse, RZ, PT ;  /* 0x000000ff0900720c */ /* 0x040fe40003f45270 */
[----:B------:R-:W-:Y:S02]  /*06b0*/  ISETP.NE.AND P1, PT, R9, RZ, PT ;  /* 0x000000ff0900720c */ /* 0x000fe40003f25270 */
[----:B------:R-:W-:Y:S01]  /*06c0*/  LOP3.LUT R5, R3, 0x7fffff, RZ, 0xc0, !PT ;  /* 0x007fffff03057812 */ /* 0x000fe200078ec0ff */
[----:B------:R-:W-:Y:S01]  /*06d0*/  FFMA.RP R3, R10, R8, R7 ;  /* 0x000000080a037223 */ /* 0x000fe20000008007 */
[----:B------:R-:W-:Y:S01]  /*06e0*/  IADD3 R8, PT, PT, R9, 0x20, RZ ;  /* 0x0000002009087810 */ /* 0x000fe20007ffe0ff */
[----:B------:R-:W-:Y:S01]  /*06f0*/  IMAD.MOV R7, RZ, RZ, -R9 ;  /* 0x000000ffff077224 */ /* 0x000fe200078e0a09 */
[----:B------:R-:W-:-:S02]  /*0700*/  LOP3.LUT R5, R5, 0x800000, RZ, 0xfc, !PT ;  /* 0x0080000005057812 */ /* 0x000fc400078efcff */
[----:B------:R-:W-:Y:S02]  /*0710*/  FSETP.NEU.FTZ.AND P0, PT, R3, R6, PT ;  /* 0x000000060300720b */ /* 0x000fe40003f1d000 */
[----:B------:R-:W-:Y:S02]  /*0720*/  SHF.L.U32 R8, R5, R8, RZ ;  /* 0x0000000805087219 */ /* 0x000fe400000006ff */
[----:B------:R-:W-:Y:S02]  /*0730*/  SEL R6, R7, RZ, P2 ;  /* 0x000000ff07067207 */ /* 0x000fe40001000000 */
[----:B------:R-:W-:Y:S02]  /*0740*/  ISETP.NE.AND P1, PT, R8, RZ, P1 ;  /* 0x000000ff0800720c */ /* 0x000fe40000f25270 */
[----:B------:R-:W-:Y:S02]  /*0750*/  SHF.R.U32.HI R6, RZ, R6, R5 ;  /* 0x00000006ff067219 */ /* 0x000fe40000011605 */
[----:B------:R-:W-:-:S02]  /*0760*/  PLOP3.LUT P0, PT, P0, P1, PT, 0xf8, 0x8f ;  /* 0x00000000008f781c */ /* 0x000fc40000703f70 */
[----:B------:R-:W-:Y:S02]  /*0770*/  SHF.R.U32.HI R8, RZ, 0x1, R6 ;  /* 0x00000001ff087819 */ /* 0x000fe40000011606 */
[----:B------:R-:W-:-:S04]  /*0780*/  SEL R3, RZ, 0x1, !P0 ;  /* 0x00000001ff037807 */ /* 0x000fc80004000000 */
[----:B------:R-:W-:-:S04]  /*0790*/  LOP3.LUT R3, R3, 0x1, R8, 0xf8, !PT ;  /* 0x0000000103037812 */ /* 0x000fc800078ef808 */
[----:B------:R-:W-:-:S05]  /*07a0*/  LOP3.LUT R3, R3, R6, RZ, 0xc0, !PT ;  /* 0x0000000603037212 */ /* 0x000fca00078ec0ff */
[----:B------:R-:W-:-:S05]  /*07b0*/  IMAD.IADD R3, R8, 0x1, R3 ;  /* 0x0000000108037824 */ /* 0x000fca00078e0203 */
[----:B------:R-:W-:Y:S01]  /*07c0*/  LOP3.LUT R0, R3, R0, RZ, 0xfc, !PT ;  /* 0x0000000003007212 */ /* 0x000fe200078efcff */
[----:B------:R-:W-:Y:S06]  /*07d0*/  BRA `(.L_x_11) ;  /* 0x0000000000107947 */ /* 0x000fec0003800000 */
.L_x_10:
[----:B------:R-:W-:-:S04]  /*07e0*/  LOP3.LUT R0, R0, 0x80000000, RZ, 0xc0, !PT ;  /* 0x8000000000007812 */ /* 0x000fc800078ec0ff */
[----:B------:R-:W-:Y:S01]  /*07f0*/  LOP3.LUT R0, R0, 0x7f800000, RZ, 0xfc, !PT ;  /* 0x7f80000000007812 */ /* 0x000fe200078efcff */
[----:B------:R-:W-:Y:S06]  /*0800*/  BRA `(.L_x_11) ;  /* 0x0000000000047947 */ /* 0x000fec0003800000 */
.L_x_9:
[----:B------:R-:W-:-:S07]  /*0810*/  IMAD R0, R6, 0x800000, R0 ;  /* 0x0080000006007824 */ /* 0x000fce00078e0200 */
.L_x_11:
[----:B------:R-:W-:Y:S05]  /*0820*/  BSYNC.RECONVERGENT B2 ;  /* 0x0000000000027941 */ /* 0x000fea0003800200 */
.L_x_8:
[----:B------:R-:W-:Y:S05]  /*0830*/  BRA `(.L_x_12) ;  /* 0x0000000000207947 */ /* 0x000fea0003800000 */
.L_x_7:
[----:B------:R-:W-:-:S04]  /*0840*/  LOP3.LUT R0, R8, 0x80000000, R7, 0x48, !PT ;  /* 0x8000000008007812 */ /* 0x000fc800078e4807 */
[----:B------:R-:W-:Y:S01]  /*0850*/  LOP3.LUT R0, R0, 0x7f800000, RZ, 0xfc, !PT ;  /* 0x7f80000000007812 */ /* 0x000fe200078efcff */
[----:B------:R-:W-:Y:S06]  /*0860*/  BRA `(.L_x_12) ;  /* 0x0000000000147947 */ /* 0x000fec0003800000 */
.L_x_6:
[----:B------:R-:W-:Y:S01]  /*0870*/  LOP3.LUT R0, R8, 0x80000000, R7, 0x48, !PT ;  /* 0x8000000008007812 */ /* 0x000fe200078e4807 */
[----:B------:R-:W-:Y:S06]  /*0880*/  BRA `(.L_x_12) ;  /* 0x00000000000c7947 */ /* 0x000fec0003800000 */
.L_x_5:
[----:B------:R-:W0:Y:S01]  /*0890*/  MUFU.RSQ R0, -QNAN ;  /* 0xffc0000000007908 */ /* 0x000e220000001400 */
[----:B------:R-:W-:Y:S05]  /*08a0*/  BRA `(.L_x_12) ;  /* 0x0000000000047947 */ /* 0x000fea0003800000 */
.L_x_4:
[----:B------:R-:W-:-:S07]  /*08b0*/  FADD.FTZ R0, R0, R3 ;  /* 0x0000000300007221 */ /* 0x000fce0000010000 */
.L_x_12:
[----:B------:R-:W-:Y:S05]  /*08c0*/  BSYNC.RECONVERGENT B1 ;  /* 0x0000000000017941 */ /* 0x000fea0003800200 */
.L_x_2:
[----:B------:R-:W-:-:S04]  /*08d0*/  IMAD.MOV.U32 R5, RZ, RZ, 0x0 ;  /* 0x00000000ff057424 */ /* 0x000fc800078e00ff */
[----:B0-----:R-:W-:Y:S05]  /*08e0*/  RET.REL.NODEC R4 `(silu_forward) ;  /* 0xfffffff404c47950 */ /* 0x001fea0003c3ffff */
.L_x_13:
[----:B------:R-:W-:-:S00]  /*08f0*/  BRA `(.L_x_13) ;  /* 0xfffffffc00fc7947 */ /* 0x000fc0000383ffff */
[----:B------:R-:W-:-:S00]  /*0900*/  NOP ;  /* 0x0000000000007918 */ /* 0x000fc00000000000 */
[----:B------:R-:W-:-:S00]  /*0910*/  NOP ;  /* 0x0000000000007918 */ /* 0x000fc00000000000 */
[----:B------:R-:W-:-:S00]  /*0920*/  NOP ;  /* 0x0000000000007918 */ /* 0x000fc00000000000 */
[----:B------:R-:W-:-:S00]  /*0930*/  NOP ;  /* 0x0000000000007918 */ /* 0x000fc00000000000 */
[----:B------:R-:W-:-:S00]  /*0940*/  NOP ;  /* 0x0000000000007918 */ /* 0x000fc00000000000 */
[----:B------:R-:W-:-:S00]  /*0950*/  NOP ;  /* 0x0000000000007918 */ /* 0x000fc00000000000 */
[----:B------:R-:W-:-:S00]  /*0960*/  NOP ;  /* 0x0000000000007918 */ /* 0x000fc00000000000 */
[----:B------:R-:W-:-:S00]  /*0970*/  NOP ;  /* 0x0000000000007918 */ /* 0x000fc00000000000 */
.L_x_14:


//--------------------- .nv.shared.reserved.0     --------------------------
	.section	.nv.shared.reserved.0,"aw",@nobits
	.weak		__nv_reservedSMEM_offset_0_alias
	.size		__nv_reservedSMEM_offset_0_alias, 0, 64
	.other		__nv_reservedSMEM_offset_0_alias,@"STO_CUDA_RESERVED_SHARED STV_DEFAULT"
__nv_reservedSMEM_offset_0_alias:
	.zero		0
	.zero		64


//--------------------- .nv.constant0.silu_forward --------------------------
	.section	.nv.constant0.silu_forward,"a",@progbits
	.sectionflags	@""
	.align	4
.nv.constant0.silu_forward:
	.zero		916


//--------------------- SYMBOLS --------------------------

	.type		.nv.reservedSmem.offset0,@object
	.size		.nv.reservedSmem.offset0,0x4
